//
// Generated by NVIDIA NVVM Compiler
//
// Compiler Build ID: CL-36424714
// Cuda compilation tools, release 13.0, V13.0.88
// Based on NVVM 20.0.0
//

.version 9.0
.target sm_100
.address_size 64

	// .globl	_Z9vecAssignPi

.visible .entry _Z9vecAssignPi(
	.param .u64 .ptr .align 1 _Z9vecAssignPi_param_0
)
{
	.reg .pred 	%p<2>;
	.reg .b32 	%r<6>;
	.reg .b64 	%rd<5>;

	ld.param.u64 	%rd1, [_Z9vecAssignPi_param_0];
	mov.u32 	%r2, %ctaid.x;
	mov.u32 	%r3, %ntid.x;
	mov.u32 	%r4, %tid.x;
	mad.lo.s32 	%r1, %r2, %r3, %r4;
	setp.gt.s32 	%p1, %r1, 1249;
	@%p1 bra 	$L__BB0_2;
	cvta.to.global.u64 	%rd2, %rd1;
	shl.b32 	%r5, %r1, 1;
	mul.wide.s32 	%rd3, %r1, 4;
	add.s64 	%rd4, %rd2, %rd3;
	st.global.u32 	[%rd4], %r5;
$L__BB0_2:
	ret;

}


// ===== COMPILED SASS (sm_100) =====

	.target	sm_100

	.elftype	@"ET_EXEC"


//--------------------- .note.nv.tkinfo           --------------------------
	.section	.note.nv.tkinfo,"",@"SHT_NOTE"
	.sectionflags	@"SHF_NOTE_NV_TKINFO"
	.tkinfo
        /*0018*/ 	.word	0x00000002
        /*0030*/ 	.string	""
        /*0030*/ 	.string	"ptxas"
        /*0030*/ 	.string	"Cuda compilation tools, release 13.0, V13.0.88"
        /*0030*/ 	.string	"Build cuda_13.0.r13.0/compiler.36424714_0"
        /*0030*/ 	.string	"-arch sm_100 -m 64 "



//--------------------- .note.nv.cuinfo           --------------------------
	.section	.note.nv.cuinfo,"",@"SHT_NOTE"
	.sectionflags	@"SHF_NOTE_NV_CUINFO"
        /*0018*/ 	.short	0x0002
        /*001a*/ 	.short	0x0064
        /*001c*/ 	.short	0x0082
	.zero		2


//--------------------- .nv.info                  --------------------------
	.section	.nv.info,"",@"SHT_CUDA_INFO"
	.align	4


	//----- nvinfo : EIATTR_REGCOUNT
	.align		4
        /*0000*/ 	.byte	0x04, 0x2f
        /*0002*/ 	.short	(.L_1 - .L_0)
	.align		4
.L_0:
        /*0004*/ 	.word	index@(_Z9vecAssignPi)
        /*0008*/ 	.word	0x0000000a


	//----- nvinfo : EIATTR_FRAME_SIZE
	.align		4
.L_1:
        /*000c*/ 	.byte	0x04, 0x11
        /*000e*/ 	.short	(.L_3 - .L_2)
	.align		4
.L_2:
        /*0010*/ 	.word	index@(_Z9vecAssignPi)
        /*0014*/ 	.word	0x00000000


	//----- nvinfo : EIATTR_MIN_STACK_SIZE
	.align		4
.L_3:
        /*0018*/ 	.byte	0x04, 0x12
        /*001a*/ 	.short	(.L_5 - .L_4)
	.align		4
.L_4:
        /*001c*/ 	.word	index@(_Z9vecAssignPi)
        /*0020*/ 	.word	0x00000000
.L_5:


//--------------------- .nv.compat                --------------------------
	.section	.nv.compat,"",@"SHT_CUDA_COMPAT_INFO"
	.align	4
        /*0000*/ 	.byte	0x02, 0x09, 0x00, 0x00, 0x02, 0x02, 0x01, 0x00, 0x02, 0x05, 0x05, 0x00, 0x03, 0x07, 0x01, 0x01
        /*0010*/ 	.byte	0x02, 0x03, 0x00, 0x00, 0x02, 0x06, 0x01, 0x00, 0x04, 0x0b, 0x08, 0x00, 0x09, 0x00, 0x00, 0x00
        /*0020*/ 	.byte	0x00, 0x00, 0x00, 0x00


//--------------------- .nv.info._Z9vecAssignPi   --------------------------
	.section	.nv.info._Z9vecAssignPi,"",@"SHT_CUDA_INFO"
	.sectionflags	@""
	.align	4


	//----- nvinfo : EIATTR_CUDA_API_VERSION
	.align		4
        /*0000*/ 	.byte	0x04, 0x37
        /*0002*/ 	.short	(.L_7 - .L_6)
.L_6:
        /*0004*/ 	.word	0x00000082


	//----- nvinfo : EIATTR_KPARAM_INFO
	.align		4
.L_7:
        /*0008*/ 	.byte	0x04, 0x17
        /*000a*/ 	.short	(.L_9 - .L_8)
.L_8:
        /*000c*/ 	.word	0x00000000
        /*0010*/ 	.short	0x0000
        /*0012*/ 	.short	0x0000
        /*0014*/ 	.byte	0x00, 0xf5, 0x21, 0x00


	//----- nvinfo : EIATTR_SPARSE_MMA_MASK
	.align		4
.L_9:
        /*0018*/ 	.byte	0x03, 0x50
        /*001a*/ 	.short	0x0000


	//----- nvinfo : EIATTR_MAXREG_COUNT
	.align		4
        /*001c*/ 	.byte	0x03, 0x1b
        /*001e*/ 	.short	0x00ff


	//----- nvinfo : EIATTR_MERCURY_ISA_VERSION
	.align		4
        /*0020*/ 	.byte	0x03, 0x5f
        /*0022*/ 	.short	0x0101


	//----- nvinfo : EIATTR_VRC_CTA_INIT_COUNT
	.align		4
        /*0024*/ 	.byte	0x02, 0x4a
	.zero		1
	.zero		1


	//----- nvinfo : EIATTR_EXIT_INSTR_OFFSETS
	.align		4
        /*0028*/ 	.byte	0x04, 0x1c
        /*002a*/ 	.short	(.L_11 - .L_10)


	//   ....[0]....
.L_10:
        /*002c*/ 	.word	0x00000060


	//   ....[1]....
        /*0030*/ 	.word	0x000000c0


	//----- nvinfo : EIATTR_CBANK_PARAM_SIZE
	.align		4
.L_11:
        /*0034*/ 	.byte	0x03, 0x19
        /*0036*/ 	.short	0x0008


	//----- nvinfo : EIATTR_PARAM_CBANK
	.align		4
        /*0038*/ 	.byte	0x04, 0x0a
        /*003a*/ 	.short	(.L_13 - .L_12)
	.align		4
.L_12:
        /*003c*/ 	.word	index@(.nv.constant0._Z9vecAssignPi)
        /*0040*/ 	.short	0x0380
        /*0042*/ 	.short	0x0008


	//----- nvinfo : EIATTR_SW_WAR
	.align		4
.L_13:
        /*0044*/ 	.byte	0x04, 0x36
        /*0046*/ 	.short	(.L_15 - .L_14)
.L_14:
        /*0048*/ 	.word	0x00000008
.L_15:


//--------------------- .nv.callgraph             --------------------------
	.section	.nv.callgraph,"",@"SHT_CUDA_CALLGRAPH"
	.align	4
	.sectionentsize	8
	.align		4
        /*0000*/ 	.word	0x00000000
	.align		4
        /*0004*/ 	.word	0xffffffff
	.align		4
        /*0008*/ 	.word	0x00000000
	.align		4
        /*000c*/ 	.word	0xfffffffe
	.align		4
        /*0010*/ 	.word	0x00000000
	.align		4
        /*0014*/ 	.word	0xfffffffd
	.align		4
        /*0018*/ 	.word	0x00000000
	.align		4
        /*001c*/ 	.word	0xfffffffc


//--------------------- .text._Z9vecAssignPi      --------------------------
	.section	.text._Z9vecAssignPi,"ax",@progbits
	.align	128
        .global         _Z9vecAssignPi
        .type           _Z9vecAssignPi,@function
        .size           _Z9vecAssignPi,(.L_x_1 - _Z9vecAssignPi)
        .other          _Z9vecAssignPi,@"STO_CUDA_ENTRY STV_DEFAULT"
_Z9vecAssignPi:
.text._Z9vecAssignPi:
[----:B------:R-:W-:Y:S01]  /*0000*/  LDC R1, c[0x0][0x37c] ;  /* 0x0000df00ff017b82 */ /* 0x000fe20000000800 */
[----:B------:R-:W0:Y:S07]  /*0010*/  S2R R0, SR_TID.X ;  /* 0x0000000000007919 */ /* 0x000e2e0000002100 */
[----:B------:R-:W0:Y:S08]  /*0020*/  S2UR UR4, SR_CTAID.X ;  /* 0x00000000000479c3 */ /* 0x000e300000002500 */
[----:B------:R-:W0:Y:S02]  /*0030*/  LDC R5, c[0x0][0x360] ;  /* 0x0000d800ff057b82 */ /* 0x000e240000000800 */
[----:B0-----:R-:W-:-:S05]  /*0040*/  IMAD R5, R5, UR4, R0 ;  /* 0x0000000405057c24 */ /* 0x001fca000f8e0200 */
[----:B------:R-:W-:-:S13]  /*0050*/  ISETP.GT.AND P0, PT, R5, 0x4e1, PT ;  /* 0x000004e10500780c */ /* 0x000fda0003f04270 */
[----:B------:R-:W-:Y:S05]  /*0060*/  @P0 EXIT ;  /* 0x000000000000094d */ /* 0x000fea0003800000 */
[----:B------:R-:W0:Y:S01]  /*0070*/  LDC.64 R2, c[0x0][0x380] ;  /* 0x0000e000ff027b82 */ /* 0x000e220000000a00 */
[----:B------:R-:W1:Y:S01]  /*0080*/  LDCU.64 UR4, c[0x0][0x358] ;  /* 0x00006b00ff0477ac */ /* 0x000e620008000a00 */
[C---:B------:R-:W-:Y:S01]  /*0090*/  SHF.L.U32 R7, R5.reuse, 0x1, RZ ;  /* 0x0000000105077819 */ /* 0x040fe200000006ff */
[----:B0-----:R-:W-:-:S05]  /*00a0*/  IMAD.WIDE R2, R5, 0x4, R2 ;  /* 0x0000000405027825 */ /* 0x001fca00078e0202 */
[----:B-1----:R-:W-:Y:S01]  /*00b0*/  STG.E desc[UR4][R2.64], R7 ;  /* 0x0000000702007986 */ /* 0x002fe2000c101904 */
[----:B------:R-:W-:Y:S05]  /*00c0*/  EXIT ;  /* 0x000000000000794d */ /* 0x000fea0003800000 */
.L_x_0:
[----:B------:R-:W-:-:S00]  /*00d0*/  BRA `(.L_x_0) ;  /* 0xfffffffc00fc7947 */ /* 0x000fc0000383ffff */
[----:B------:R-:W-:-:S00]  /*00e0*/  NOP ;  /* 0x0000000000007918 */ /* 0x000fc00000000000 */
        /* <DEDUP_REMOVED lines=9> */
.L_x_1:


//--------------------- .nv.shared.reserved.0     --------------------------
	.section	.nv.shared.reserved.0,"aw",@nobits
	.weak		__nv_reservedSMEM_offset_0_alias
	.size		__nv_reservedSMEM_offset_0_alias, 0, 64
	.other		__nv_reservedSMEM_offset_0_alias,@"STO_CUDA_RESERVED_SHARED STV_DEFAULT"
__nv_reservedSMEM_offset_0_alias:
	.zero		0
	.zero		64


//--------------------- .nv.constant0._Z9vecAssignPi --------------------------
	.section	.nv.constant0._Z9vecAssignPi,"a",@progbits
	.sectionflags	@""
	.align	4
.nv.constant0._Z9vecAssignPi:
	.zero		904


//--------------------- SYMBOLS --------------------------

	.type		.nv.reservedSmem.offset0,@object
	.size		.nv.reservedSmem.offset0,0x4
